	.headerflags	@"EF_CUDA_TEXMODE_UNIFIED EF_CUDA_64BIT_ADDRESS EF_CUDA_ACCELERATORS EF_CUDA_SM90 EF_CUDA_VIRTUAL_SM(EF_CUDA_SM90)"
	.elftype	@"ET_EXEC"


//--------------------- .nv.info                  --------------------------
	.section	.nv.info,"",@"SHT_CUDA_INFO"
	.align	4


	//----- nvinfo : EIATTR_REGCOUNT
	.align		4
        /*0000*/ 	.byte	0x04, 0x2f
        /*0002*/ 	.short	(.L_1 - .L_0)
	.align		4
.L_0:
        /*0004*/ 	.word	index@(triton_poi_fused_max_pool2d_with_indices_8)
        /*0008*/ 	.word	0x00000010


	//----- nvinfo : EIATTR_MIN_STACK_SIZE
	.align		4
.L_1:
        /*000c*/ 	.byte	0x04, 0x12
        /*000e*/ 	.short	(.L_3 - .L_2)
	.align		4
.L_2:
        /*0010*/ 	.word	index@(triton_poi_fused_max_pool2d_with_indices_8)
        /*0014*/ 	.word	0x00000000


	//----- nvinfo : EIATTR_FRAME_SIZE
	.align		4
.L_3:
        /*0018*/ 	.byte	0x04, 0x11
        /*001a*/ 	.short	(.L_5 - .L_4)
	.align		4
.L_4:
        /*001c*/ 	.word	index@(triton_poi_fused_max_pool2d_with_indices_8)
        /*0020*/ 	.word	0x00000000


	//----- nvinfo : EIATTR_MIN_STACK_SIZE
	.align		4
.L_5:
        /*0024*/ 	.byte	0x04, 0x12
        /*0026*/ 	.short	(.L_7 - .L_6)
	.align		4
.L_6:
        /*0028*/ 	.word	index@(triton_poi_fused_max_pool2d_with_indices_8)
        /*002c*/ 	.word	0x00000000
.L_7:


//--------------------- .nv.info.triton_poi_fused_max_pool2d_with_indices_8 --------------------------
	.section	.nv.info.triton_poi_fused_max_pool2d_with_indices_8,"",@"SHT_CUDA_INFO"
	.sectionflags	@""
	.align	4


	//----- nvinfo : EIATTR_CUDA_API_VERSION
	.align		4
        /*0000*/ 	.byte	0x04, 0x37
        /*0002*/ 	.short	(.L_9 - .L_8)
.L_8:
        /*0004*/ 	.word	0x0000007c


	//----- nvinfo : EIATTR_KPARAM_INFO
	.align		4
.L_9:
        /*0008*/ 	.byte	0x04, 0x17
        /*000a*/ 	.short	(.L_11 - .L_10)
.L_10:
        /*000c*/ 	.word	0x00000000
        /*0010*/ 	.short	0x0003
        /*0012*/ 	.short	0x0018
        /*0014*/ 	.byte	0x00, 0xf0, 0x11, 0x00


	//----- nvinfo : EIATTR_KPARAM_INFO
	.align		4
.L_11:
        /*0018*/ 	.byte	0x04, 0x17
        /*001a*/ 	.short	(.L_13 - .L_12)
.L_12:
        /*001c*/ 	.word	0x00000000
        /*0020*/ 	.short	0x0002
        /*0022*/ 	.short	0x0010
        /*0024*/ 	.byte	0x00, 0xf4, 0x21, 0x00


	//----- nvinfo : EIATTR_KPARAM_INFO
	.align		4
.L_13:
        /*0028*/ 	.byte	0x04, 0x17
        /*002a*/ 	.short	(.L_15 - .L_14)
.L_14:
        /*002c*/ 	.word	0x00000000
        /*0030*/ 	.short	0x0001
        /*0032*/ 	.short	0x0008
        /*0034*/ 	.byte	0x00, 0xf4, 0x21, 0x00


	//----- nvinfo : EIATTR_KPARAM_INFO
	.align		4
.L_15:
        /*0038*/ 	.byte	0x04, 0x17
        /*003a*/ 	.short	(.L_17 - .L_16)
.L_16:
        /*003c*/ 	.word	0x00000000
        /*0040*/ 	.short	0x0000
        /*0042*/ 	.short	0x0000
        /*0044*/ 	.byte	0x00, 0xf4, 0x21, 0x00


	//----- nvinfo : EIATTR_SPARSE_MMA_MASK
	.align		4
.L_17:
        /*0048*/ 	.byte	0x03, 0x50
        /*004a*/ 	.short	0x0000


	//----- nvinfo : EIATTR_MAXREG_COUNT
	.align		4
        /*004c*/ 	.byte	0x03, 0x1b
        /*004e*/ 	.short	0x00ff


	//----- nvinfo : EIATTR_EXIT_INSTR_OFFSETS
	.align		4
        /*0050*/ 	.byte	0x04, 0x1c
        /*0052*/ 	.short	(.L_19 - .L_18)


	//   ....[0]....
.L_18:
        /*0054*/ 	.word	0x000002c0


	//   ....[1]....
        /*0058*/ 	.word	0x000002e0


	//----- nvinfo : EIATTR_REQNTID
	.align		4
.L_19:
        /*005c*/ 	.byte	0x04, 0x10
        /*005e*/ 	.short	(.L_21 - .L_20)
.L_20:
        /*0060*/ 	.word	0x00000080
        /*0064*/ 	.word	0x00000001
        /*0068*/ 	.word	0x00000001


	//----- nvinfo : EIATTR_CBANK_PARAM_SIZE
	.align		4
.L_21:
        /*006c*/ 	.byte	0x03, 0x19
        /*006e*/ 	.short	0x001c


	//----- nvinfo : EIATTR_PARAM_CBANK
	.align		4
        /*0070*/ 	.byte	0x04, 0x0a
        /*0072*/ 	.short	(.L_23 - .L_22)
	.align		4
.L_22:
        /*0074*/ 	.word	index@(.nv.constant0.triton_poi_fused_max_pool2d_with_indices_8)
        /*0078*/ 	.short	0x0210
        /*007a*/ 	.short	0x001c


	//----- nvinfo : EIATTR_SW_WAR
	.align		4
.L_23:
        /*007c*/ 	.byte	0x04, 0x36
        /*007e*/ 	.short	(.L_25 - .L_24)
.L_24:
        /*0080*/ 	.word	0x00000008
.L_25:


//--------------------- .nv.callgraph             --------------------------
	.section	.nv.callgraph,"",@"SHT_CUDA_CALLGRAPH"
	.align	4
	.sectionentsize	8
	.align		4
        /*0000*/ 	.word	0x00000000
	.align		4
        /*0004*/ 	.word	0xffffffff
	.align		4
        /*0008*/ 	.word	0x00000000
	.align		4
        /*000c*/ 	.word	0xfffffffe
	.align		4
        /*0010*/ 	.word	0x00000000
	.align		4
        /*0014*/ 	.word	0xfffffffd
	.align		4
        /*0018*/ 	.word	0x00000000
	.align		4
        /*001c*/ 	.word	0xfffffffc


//--------------------- .text.triton_poi_fused_max_pool2d_with_indices_8 --------------------------
	.section	.text.triton_poi_fused_max_pool2d_with_indices_8,"ax",@progbits
	.align	128
        .global         triton_poi_fused_max_pool2d_with_indices_8
        .type           triton_poi_fused_max_pool2d_with_indices_8,@function
        .size           triton_poi_fused_max_pool2d_with_indices_8,(.L_x_1 - triton_poi_fused_max_pool2d_with_indices_8)
        .other          triton_poi_fused_max_pool2d_with_indices_8,@"STO_CUDA_ENTRY STV_DEFAULT"
triton_poi_fused_max_pool2d_with_indices_8:
.text.triton_poi_fused_max_pool2d_with_indices_8:
[----:B------:R-:W0:Y:S02]  /*0000*/  LDC R1, c[0x0][0x28] ;  /* 0x00000a00ff017b82 */ /* 0x000e240000000800 */
[----:B------:R-:W1:Y:S01]  /*0010*/  S2R R0, SR_TID.X ;  /* 0x0000000000007919 */ /* 0x000e620000002100 */
[----:B------:R-:W-:Y:S02]  /*0020*/  CS2R R10, SRZ ;  /* 0x00000000000a7805 */ /* 0x000fe4000001ff00 */
[----:B------:R-:W-:Y:S01]  /*0030*/  CS2R R12, SRZ ;  /* 0x00000000000c7805 */ /* 0x000fe2000001ff00 */
[----:B------:R-:W-:Y:S01]  /*0040*/  ULDC.64 UR4, c[0x0][0x208] ;  /* 0x0000820000047ab9 */ /* 0x000fe20000000a00 */
[----:B------:R-:W2:Y:S01]  /*0050*/  S2R R3, SR_CTAID.X ;  /* 0x0000000000037919 */ /* 0x000ea20000002500 */
[----:B------:R-:W-:Y:S01]  /*0060*/  ULDC.64 UR6, c[0x0][0x220] ;  /* 0x0000880000067ab9 */ /* 0x000fe20000000a00 */
[----:B-1----:R-:W-:-:S05]  /*0070*/  LOP3.LUT R0, R0, 0x7f, RZ, 0xc0, !PT ;  /* 0x0000007f00007812 */ /* 0x002fca00078ec0ff */
[----:B--2---:R-:W-:Y:S02]  /*0080*/  IMAD R0, R3, 0x80, R0 ;  /* 0x0000008003007824 */ /* 0x004fe400078e0200 */
[----:B------:R-:W1:Y:S03]  /*0090*/  LDC.64 R2, c[0x0][0x210] ;  /* 0x00008400ff027b82 */ /* 0x000e660000000a00 */
[----:B------:R-:W-:Y:S02]  /*00a0*/  SHF.R.S32.HI R5, RZ, 0x1f, R0 ;  /* 0x0000001fff057819 */ /* 0x000fe40000011400 */
[----:B------:R-:W-:Y:S02]  /*00b0*/  ISETP.GE.AND P0, PT, R0, 0x300, PT ;  /* 0x000003000000780c */ /* 0x000fe40003f06270 */
[----:B------:R-:W-:-:S04]  /*00c0*/  LEA.HI R5, R5, R0, RZ, 0x2 ;  /* 0x0000000005057211 */ /* 0x000fc800078f10ff */
[C---:B------:R-:W-:Y:S01]  /*00d0*/  LOP3.LUT R7, R5.reuse, 0x7ffffffc, RZ, 0xc0, !PT ;  /* 0x7ffffffc05077812 */ /* 0x040fe200078ec0ff */
[----:B------:R-:W-:-:S04]  /*00e0*/  IMAD.SHL.U32 R5, R5, 0x4, RZ ;  /* 0x0000000405057824 */ /* 0x000fc800078e00ff */
[----:B------:R-:W-:Y:S01]  /*00f0*/  IMAD.IADD R7, R0, 0x1, -R7 ;  /* 0x0000000100077824 */ /* 0x000fe200078e0a07 */
[----:B------:R-:W-:-:S05]  /*0100*/  LOP3.LUT R4, R5, 0xfffffff0, RZ, 0xc0, !PT ;  /* 0xfffffff005047812 */ /* 0x000fca00078ec0ff */
[----:B------:R-:W-:-:S04]  /*0110*/  IMAD R9, R7, 0x2, R4 ;  /* 0x0000000207097824 */ /* 0x000fc800078e0204 */
[----:B-1----:R-:W-:-:S04]  /*0120*/  IMAD.WIDE R4, R9, 0x4, R2 ;  /* 0x0000000409047825 */ /* 0x002fc800078e0202 */
[----:B------:R-:W-:Y:S01]  /*0130*/  VIADD R7, R9, 0x8 ;  /* 0x0000000809077836 */ /* 0x000fe20000000000 */
[----:B------:R-:W2:Y:S04]  /*0140*/  @!P0 LDG.E.EL R10, desc[UR4][R4.64] ;  /* 0x00000004040a8981 */ /* 0x000ea8000c2e1900 */
[----:B------:R-:W2:Y:S01]  /*0150*/  @!P0 LDG.E.EL R13, desc[UR4][R4.64+0x4] ;  /* 0x00000404040d8981 */ /* 0x000ea2000c2e1900 */
[----:B------:R-:W-:-:S04]  /*0160*/  IMAD.WIDE R6, R7, 0x4, R2 ;  /* 0x0000000407067825 */ /* 0x000fc800078e0202 */
[----:B------:R-:W-:Y:S01]  /*0170*/  VIADD R9, R9, 0x9 ;  /* 0x0000000909097836 */ /* 0x000fe20000000000 */
[----:B------:R-:W3:Y:S03]  /*0180*/  @!P0 LDG.E.EL R12, desc[UR4][R6.64] ;  /* 0x00000004060c8981 */ /* 0x000ee6000c2e1900 */
[----:B------:R-:W-:Y:S02]  /*0190*/  IMAD.WIDE R2, R9, 0x4, R2 ;  /* 0x0000000409027825 */ /* 0x000fe400078e0202 */
[----:B------:R-:W1:Y:S03]  /*01a0*/  LDC.64 R8, c[0x0][0x218] ;  /* 0x00008600ff087b82 */ /* 0x000e660000000a00 */
[----:B------:R1:W4:Y:S02]  /*01b0*/  @!P0 LDG.E.EL R11, desc[UR4][R2.64] ;  /* 0x00000004020b8981 */ /* 0x000324000c2e1900 */
[----:B-1----:R-:W-:Y:S01]  /*01c0*/  IMAD.WIDE R2, R0, 0x4, R8 ;  /* 0x0000000400027825 */ /* 0x002fe200078e0208 */
[----:B--2---:R-:W-:-:S02]  /*01d0*/  FSETP.GT.AND P3, PT, R13, R10, PT ;  /* 0x0000000a0d00720b */ /* 0x004fc40003f64000 */
[----:B------:R-:W-:Y:S02]  /*01e0*/  FSETP.NAN.AND P1, PT, R13, R13, PT ;  /* 0x0000000d0d00720b */ /* 0x000fe40003f28000 */
[----:B------:R-:W-:Y:S02]  /*01f0*/  SEL R5, RZ, 0x1, !P3 ;  /* 0x00000001ff057807 */ /* 0x000fe40005800000 */
[----:B---3--:R-:W-:-:S07]  /*0200*/  FSETP.NAN.AND P4, PT, R12, R12, PT ;  /* 0x0000000c0c00720b */ /* 0x008fce0003f88000 */
[----:B------:R-:W-:Y:S02]  /*0210*/  @!P3 FSEL R13, R13, R10, P1 ;  /* 0x0000000a0d0db208 */ /* 0x000fe40000800000 */
[----:B----4-:R-:W-:Y:S02]  /*0220*/  FSETP.NAN.AND P2, PT, R11, R11, PT ;  /* 0x0000000b0b00720b */ /* 0x010fe40003f48000 */
[----:B------:R-:W-:-:S04]  /*0230*/  FSETP.GEU.AND P1, PT, R13, R12, PT ;  /* 0x0000000c0d00720b */ /* 0x000fc80003f2e000 */
[----:B------:R-:W-:Y:S02]  /*0240*/  @!P4 FSEL R12, R12, R13, !P1 ;  /* 0x0000000d0c0cc208 */ /* 0x000fe40004800000 */
[----:B------:R-:W-:Y:S02]  /*0250*/  SEL R6, R5, 0x2, P1 ;  /* 0x0000000205067807 */ /* 0x000fe40000800000 */
[----:B------:R-:W-:-:S04]  /*0260*/  FSETP.GEU.AND P4, PT, R12, R11, PT ;  /* 0x0000000b0c00720b */ /* 0x000fc80003f8e000 */
[----:B------:R-:W-:Y:S02]  /*0270*/  @!P2 SEL R11, R11, R12, !P4 ;  /* 0x0000000c0b0ba207 */ /* 0x000fe40006000000 */
[----:B------:R-:W-:Y:S02]  /*0280*/  IADD3 R4, P2, R0, UR6, RZ ;  /* 0x0000000600047c10 */ /* 0x000fe4000ff5e0ff */
[----:B------:R-:W-:Y:S01]  /*0290*/  SEL R7, R6, 0x3, P4 ;  /* 0x0000000306077807 */ /* 0x000fe20002000000 */
[----:B------:R1:W-:Y:S01]  /*02a0*/  @!P0 STG.E desc[UR4][R2.64], R11 ;  /* 0x0000000b02008986 */ /* 0x0003e2000c101904 */
[----:B------:R-:W-:Y:S01]  /*02b0*/  LEA.HI.X.SX32 R5, R0, UR7, 0x1, P2 ;  /* 0x0000000700057c11 */ /* 0x000fe200090f0eff */
[----:B------:R-:W-:Y:S08]  /*02c0*/  @P0 EXIT ;  /* 0x000000000000094d */ /* 0x000ff00003800000 */
[----:B------:R-:W-:Y:S01]  /*02d0*/  STG.E.U8 desc[UR4][R4.64], R7 ;  /* 0x0000000704007986 */ /* 0x000fe2000c101104 */
[----:B------:R-:W-:Y:S05]  /*02e0*/  EXIT ;  /* 0x000000000000794d */ /* 0x000fea0003800000 */
.L_x_0:
[----:B------:R-:W-:-:S00]  /*02f0*/  BRA `(.L_x_0) ;  /* 0xfffffffc00fc7947 */ /* 0x000fc0000383ffff */
[----:B------:R-:W-:-:S00]  /*0300*/  NOP ;  /* 0x0000000000007918 */ /* 0x000fc00000000000 */
[----:B------:R-:W-:-:S00]  /*0310*/  NOP ;  /* 0x0000000000007918 */ /* 0x000fc00000000000 */
[----:B------:R-:W-:-:S00]  /*0320*/  NOP ;  /* 0x0000000000007918 */ /* 0x000fc00000000000 */
[----:B------:R-:W-:-:S00]  /*0330*/  NOP ;  /* 0x0000000000007918 */ /* 0x000fc00000000000 */
[----:B------:R-:W-:-:S00]  /*0340*/  NOP ;  /* 0x0000000000007918 */ /* 0x000fc00000000000 */
[----:B------:R-:W-:-:S00]  /*0350*/  NOP ;  /* 0x0000000000007918 */ /* 0x000fc00000000000 */
[----:B------:R-:W-:-:S00]  /*0360*/  NOP ;  /* 0x0000000000007918 */ /* 0x000fc00000000000 */
[----:B------:R-:W-:-:S00]  /*0370*/  NOP ;  /* 0x0000000000007918 */ /* 0x000fc00000000000 */
.L_x_1:


//--------------------- .nv.constant0.triton_poi_fused_max_pool2d_with_indices_8 --------------------------
	.section	.nv.constant0.triton_poi_fused_max_pool2d_with_indices_8,"a",@progbits
	.sectionflags	@""
	.align	4
.nv.constant0.triton_poi_fused_max_pool2d_with_indices_8:
	.zero		556
